//
// Generated by NVIDIA NVVM Compiler
//
// Compiler Build ID: CL-36424714
// Cuda compilation tools, release 13.0, V13.0.88
// Based on NVVM 20.0.0
//

.version 9.0
.target sm_100
.address_size 64

	// .globl	_Z21init_whale_populationP5WhalePFvPfS1_ES1_S1_

.visible .entry _Z21init_whale_populationP5WhalePFvPfS1_ES1_S1_(
	.param .u64 .ptr .align 1 _Z21init_whale_populationP5WhalePFvPfS1_ES1_S1__param_0,
	.param .u64 .ptr .align 1 _Z21init_whale_populationP5WhalePFvPfS1_ES1_S1__param_1,
	.param .u64 .ptr .align 1 _Z21init_whale_populationP5WhalePFvPfS1_ES1_S1__param_2,
	.param .u64 .ptr .align 1 _Z21init_whale_populationP5WhalePFvPfS1_ES1_S1__param_3
)
{



}


// ===== COMPILED SASS (sm_100) =====

	.target	sm_100

	.elftype	@"ET_EXEC"


//--------------------- .note.nv.tkinfo           --------------------------
	.section	.note.nv.tkinfo,"",@"SHT_NOTE"
	.sectionflags	@"SHF_NOTE_NV_TKINFO"
	.tkinfo
        /*0018*/ 	.word	0x00000002
        /*0030*/ 	.string	""
        /*0030*/ 	.string	"ptxas"
        /*0030*/ 	.string	"Cuda compilation tools, release 13.0, V13.0.88"
        /*0030*/ 	.string	"Build cuda_13.0.r13.0/compiler.36424714_0"
        /*0030*/ 	.string	"-arch sm_100 -m 64 "



//--------------------- .note.nv.cuinfo           --------------------------
	.section	.note.nv.cuinfo,"",@"SHT_NOTE"
	.sectionflags	@"SHF_NOTE_NV_CUINFO"
        /*0018*/ 	.short	0x0002
        /*001a*/ 	.short	0x0064
        /*001c*/ 	.short	0x0082
	.zero		2


//--------------------- .nv.info                  --------------------------
	.section	.nv.info,"",@"SHT_CUDA_INFO"
	.align	4


	//----- nvinfo : EIATTR_REGCOUNT
	.align		4
        /*0000*/ 	.byte	0x04, 0x2f
        /*0002*/ 	.short	(.L_1 - .L_0)
	.align		4
.L_0:
        /*0004*/ 	.word	index@(_Z21init_whale_populationP5WhalePFvPfS1_ES1_S1_)
        /*0008*/ 	.word	0x00000004


	//----- nvinfo : EIATTR_FRAME_SIZE
	.align		4
.L_1:
        /*000c*/ 	.byte	0x04, 0x11
        /*000e*/ 	.short	(.L_3 - .L_2)
	.align		4
.L_2:
        /*0010*/ 	.word	index@(_Z21init_whale_populationP5WhalePFvPfS1_ES1_S1_)
        /*0014*/ 	.word	0x00000000


	//----- nvinfo : EIATTR_MIN_STACK_SIZE
	.align		4
.L_3:
        /*0018*/ 	.byte	0x04, 0x12
        /*001a*/ 	.short	(.L_5 - .L_4)
	.align		4
.L_4:
        /*001c*/ 	.word	index@(_Z21init_whale_populationP5WhalePFvPfS1_ES1_S1_)
        /*0020*/ 	.word	0x00000000
.L_5:


//--------------------- .nv.compat                --------------------------
	.section	.nv.compat,"",@"SHT_CUDA_COMPAT_INFO"
	.align	4
        /*0000*/ 	.byte	0x02, 0x09, 0x00, 0x00, 0x02, 0x02, 0x01, 0x00, 0x02, 0x05, 0x05, 0x00, 0x03, 0x07, 0x01, 0x01
        /*0010*/ 	.byte	0x02, 0x03, 0x00, 0x00, 0x02, 0x06, 0x01, 0x00, 0x04, 0x0b, 0x08, 0x00, 0x09, 0x00, 0x00, 0x00
        /*0020*/ 	.byte	0x00, 0x00, 0x00, 0x00


//--------------------- .nv.info._Z21init_whale_populationP5WhalePFvPfS1_ES1_S1_ --------------------------
	.section	.nv.info._Z21init_whale_populationP5WhalePFvPfS1_ES1_S1_,"",@"SHT_CUDA_INFO"
	.sectionflags	@""
	.align	4


	//----- nvinfo : EIATTR_CUDA_API_VERSION
	.align		4
        /*0000*/ 	.byte	0x04, 0x37
        /*0002*/ 	.short	(.L_7 - .L_6)
.L_6:
        /*0004*/ 	.word	0x00000082


	//----- nvinfo : EIATTR_KPARAM_INFO
	.align		4
.L_7:
        /*0008*/ 	.byte	0x04, 0x17
        /*000a*/ 	.short	(.L_9 - .L_8)
.L_8:
        /*000c*/ 	.word	0x00000000
        /*0010*/ 	.short	0x0003
        /*0012*/ 	.short	0x0018
        /*0014*/ 	.byte	0x00, 0xf5, 0x21, 0x00


	//----- nvinfo : EIATTR_KPARAM_INFO
	.align		4
.L_9:
        /*0018*/ 	.byte	0x04, 0x17
        /*001a*/ 	.short	(.L_11 - .L_10)
.L_10:
        /*001c*/ 	.word	0x00000000
        /*0020*/ 	.short	0x0002
        /*0022*/ 	.short	0x0010
        /*0024*/ 	.byte	0x00, 0xf5, 0x21, 0x00


	//----- nvinfo : EIATTR_KPARAM_INFO
	.align		4
.L_11:
        /*0028*/ 	.byte	0x04, 0x17
        /*002a*/ 	.short	(.L_13 - .L_12)
.L_12:
        /*002c*/ 	.word	0x00000000
        /*0030*/ 	.short	0x0001
        /*0032*/ 	.short	0x0008
        /*0034*/ 	.byte	0x00, 0xf5, 0x21, 0x00


	//----- nvinfo : EIATTR_KPARAM_INFO
	.align		4
.L_13:
        /*0038*/ 	.byte	0x04, 0x17
        /*003a*/ 	.short	(.L_15 - .L_14)
.L_14:
        /*003c*/ 	.word	0x00000000
        /*0040*/ 	.short	0x0000
        /*0042*/ 	.short	0x0000
        /*0044*/ 	.byte	0x00, 0xf5, 0x21, 0x00


	//----- nvinfo : EIATTR_SPARSE_MMA_MASK
	.align		4
.L_15:
        /*0048*/ 	.byte	0x03, 0x50
        /*004a*/ 	.short	0x0000


	//----- nvinfo : EIATTR_MAXREG_COUNT
	.align		4
        /*004c*/ 	.byte	0x03, 0x1b
        /*004e*/ 	.short	0x00ff


	//----- nvinfo : EIATTR_MERCURY_ISA_VERSION
	.align		4
        /*0050*/ 	.byte	0x03, 0x5f
        /*0052*/ 	.short	0x0101


	//----- nvinfo : EIATTR_VRC_CTA_INIT_COUNT
	.align		4
        /*0054*/ 	.byte	0x02, 0x4a
	.zero		1
	.zero		1


	//----- nvinfo : EIATTR_EXIT_INSTR_OFFSETS
	.align		4
        /*0058*/ 	.byte	0x04, 0x1c
        /*005a*/ 	.short	(.L_17 - .L_16)


	//   ....[0]....
.L_16:
        /*005c*/ 	.word	0x00000010


	//----- nvinfo : EIATTR_CBANK_PARAM_SIZE
	.align		4
.L_17:
        /*0060*/ 	.byte	0x03, 0x19
        /*0062*/ 	.short	0x0020


	//----- nvinfo : EIATTR_PARAM_CBANK
	.align		4
        /*0064*/ 	.byte	0x04, 0x0a
        /*0066*/ 	.short	(.L_19 - .L_18)
	.align		4
.L_18:
        /*0068*/ 	.word	index@(.nv.constant0._Z21init_whale_populationP5WhalePFvPfS1_ES1_S1_)
        /*006c*/ 	.short	0x0380
        /*006e*/ 	.short	0x0020


	//----- nvinfo : EIATTR_SW_WAR
	.align		4
.L_19:
        /*0070*/ 	.byte	0x04, 0x36
        /*0072*/ 	.short	(.L_21 - .L_20)
.L_20:
        /*0074*/ 	.word	0x00000008
.L_21:


//--------------------- .nv.callgraph             --------------------------
	.section	.nv.callgraph,"",@"SHT_CUDA_CALLGRAPH"
	.align	4
	.sectionentsize	8
	.align		4
        /*0000*/ 	.word	0x00000000
	.align		4
        /*0004*/ 	.word	0xffffffff
	.align		4
        /*0008*/ 	.word	0x00000000
	.align		4
        /*000c*/ 	.word	0xfffffffe
	.align		4
        /*0010*/ 	.word	0x00000000
	.align		4
        /*0014*/ 	.word	0xfffffffd
	.align		4
        /*0018*/ 	.word	0x00000000
	.align		4
        /*001c*/ 	.word	0xfffffffc


//--------------------- .text._Z21init_whale_populationP5WhalePFvPfS1_ES1_S1_ --------------------------
	.section	.text._Z21init_whale_populationP5WhalePFvPfS1_ES1_S1_,"ax",@progbits
	.align	128
        .global         _Z21init_whale_populationP5WhalePFvPfS1_ES1_S1_
        .type           _Z21init_whale_populationP5WhalePFvPfS1_ES1_S1_,@function
        .size           _Z21init_whale_populationP5WhalePFvPfS1_ES1_S1_,(.L_x_1 - _Z21init_whale_populationP5WhalePFvPfS1_ES1_S1_)
        .other          _Z21init_whale_populationP5WhalePFvPfS1_ES1_S1_,@"STO_CUDA_ENTRY STV_DEFAULT"
_Z21init_whale_populationP5WhalePFvPfS1_ES1_S1_:
.text._Z21init_whale_populationP5WhalePFvPfS1_ES1_S1_:
[----:B------:R-:W-:Y:S01]  /*0000*/  LDC R1, c[0x0][0x37c] ;  /* 0x0000df00ff017b82 */ /* 0x000fe20000000800 */
[----:B------:R-:W-:Y:S05]  /*0010*/  EXIT ;  /* 0x000000000000794d */ /* 0x000fea0003800000 */
.L_x_0:
[----:B------:R-:W-:-:S00]  /*0020*/  BRA `(.L_x_0) ;  /* 0xfffffffc00fc7947 */ /* 0x000fc0000383ffff */
[----:B------:R-:W-:-:S00]  /*0030*/  NOP ;  /* 0x0000000000007918 */ /* 0x000fc00000000000 */
        /* <DEDUP_REMOVED lines=12> */
.L_x_1:


//--------------------- .nv.shared.reserved.0     --------------------------
	.section	.nv.shared.reserved.0,"aw",@nobits
	.weak		__nv_reservedSMEM_offset_0_alias
	.size		__nv_reservedSMEM_offset_0_alias, 0, 64
	.other		__nv_reservedSMEM_offset_0_alias,@"STO_CUDA_RESERVED_SHARED STV_DEFAULT"
__nv_reservedSMEM_offset_0_alias:
	.zero		0
	.zero		64


//--------------------- .nv.constant0._Z21init_whale_populationP5WhalePFvPfS1_ES1_S1_ --------------------------
	.section	.nv.constant0._Z21init_whale_populationP5WhalePFvPfS1_ES1_S1_,"a",@progbits
	.sectionflags	@""
	.align	4
.nv.constant0._Z21init_whale_populationP5WhalePFvPfS1_ES1_S1_:
	.zero		928


//--------------------- SYMBOLS --------------------------

	.type		.nv.reservedSmem.offset0,@object
	.size		.nv.reservedSmem.offset0,0x4
